	.headerflags	@"EF_CUDA_TEXMODE_UNIFIED EF_CUDA_64BIT_ADDRESS EF_CUDA_ACCELERATORS EF_CUDA_SM90 EF_CUDA_VIRTUAL_SM(EF_CUDA_SM90)"
	.elftype	@"ET_EXEC"


//--------------------- .nv.info                  --------------------------
	.section	.nv.info,"",@"SHT_CUDA_INFO"
	.align	4


	//----- nvinfo : EIATTR_REGCOUNT
	.align		4
        /*0000*/ 	.byte	0x04, 0x2f
        /*0002*/ 	.short	(.L_1 - .L_0)
	.align		4
.L_0:
        /*0004*/ 	.word	index@(triton_per_fused_abs_convolution_max_pool2d_with_indices_mean_relu_sub_17)
        /*0008*/ 	.word	0x0000000f


	//----- nvinfo : EIATTR_MIN_STACK_SIZE
	.align		4
.L_1:
        /*000c*/ 	.byte	0x04, 0x12
        /*000e*/ 	.short	(.L_3 - .L_2)
	.align		4
.L_2:
        /*0010*/ 	.word	index@(triton_per_fused_abs_convolution_max_pool2d_with_indices_mean_relu_sub_17)
        /*0014*/ 	.word	0x00000000


	//----- nvinfo : EIATTR_FRAME_SIZE
	.align		4
.L_3:
        /*0018*/ 	.byte	0x04, 0x11
        /*001a*/ 	.short	(.L_5 - .L_4)
	.align		4
.L_4:
        /*001c*/ 	.word	index@(triton_per_fused_abs_convolution_max_pool2d_with_indices_mean_relu_sub_17)
        /*0020*/ 	.word	0x00000000


	//----- nvinfo : EIATTR_MIN_STACK_SIZE
	.align		4
.L_5:
        /*0024*/ 	.byte	0x04, 0x12
        /*0026*/ 	.short	(.L_7 - .L_6)
	.align		4
.L_6:
        /*0028*/ 	.word	index@(triton_per_fused_abs_convolution_max_pool2d_with_indices_mean_relu_sub_17)
        /*002c*/ 	.word	0x00000000
.L_7:


//--------------------- .nv.info.triton_per_fused_abs_convolution_max_pool2d_with_indices_mean_relu_sub_17 --------------------------
	.section	.nv.info.triton_per_fused_abs_convolution_max_pool2d_with_indices_mean_relu_sub_17,"",@"SHT_CUDA_INFO"
	.sectionflags	@""
	.align	4


	//----- nvinfo : EIATTR_CUDA_API_VERSION
	.align		4
        /*0000*/ 	.byte	0x04, 0x37
        /*0002*/ 	.short	(.L_9 - .L_8)
.L_8:
        /*0004*/ 	.word	0x0000007c


	//----- nvinfo : EIATTR_KPARAM_INFO
	.align		4
.L_9:
        /*0008*/ 	.byte	0x04, 0x17
        /*000a*/ 	.short	(.L_11 - .L_10)
.L_10:
        /*000c*/ 	.word	0x00000000
        /*0010*/ 	.short	0x0003
        /*0012*/ 	.short	0x0014
        /*0014*/ 	.byte	0x00, 0xf0, 0x11, 0x00


	//----- nvinfo : EIATTR_KPARAM_INFO
	.align		4
.L_11:
        /*0018*/ 	.byte	0x04, 0x17
        /*001a*/ 	.short	(.L_13 - .L_12)
.L_12:
        /*001c*/ 	.word	0x00000000
        /*0020*/ 	.short	0x0002
        /*0022*/ 	.short	0x0010
        /*0024*/ 	.byte	0x00, 0xf0, 0x11, 0x00


	//----- nvinfo : EIATTR_KPARAM_INFO
	.align		4
.L_13:
        /*0028*/ 	.byte	0x04, 0x17
        /*002a*/ 	.short	(.L_15 - .L_14)
.L_14:
        /*002c*/ 	.word	0x00000000
        /*0030*/ 	.short	0x0001
        /*0032*/ 	.short	0x0008
        /*0034*/ 	.byte	0x00, 0xf4, 0x21, 0x00


	//----- nvinfo : EIATTR_KPARAM_INFO
	.align		4
.L_15:
        /*0038*/ 	.byte	0x04, 0x17
        /*003a*/ 	.short	(.L_17 - .L_16)
.L_16:
        /*003c*/ 	.word	0x00000000
        /*0040*/ 	.short	0x0000
        /*0042*/ 	.short	0x0000
        /*0044*/ 	.byte	0x00, 0xf4, 0x21, 0x00


	//----- nvinfo : EIATTR_SPARSE_MMA_MASK
	.align		4
.L_17:
        /*0048*/ 	.byte	0x03, 0x50
        /*004a*/ 	.short	0x0000


	//----- nvinfo : EIATTR_MAXREG_COUNT
	.align		4
        /*004c*/ 	.byte	0x03, 0x1b
        /*004e*/ 	.short	0x00ff


	//----- nvinfo : EIATTR_COOP_GROUP_MASK_REGIDS
	.align		4
        /*0050*/ 	.byte	0x04, 0x29
        /*0052*/ 	.short	(.L_19 - .L_18)


	//   ....[0]....
.L_18:
        /*0054*/ 	.word	0xffffffff


	//   ....[1]....
        /*0058*/ 	.word	0xffffffff


	//   ....[2]....
        /*005c*/ 	.word	0xffffffff


	//   ....[3]....
        /*0060*/ 	.word	0xffffffff


	//   ....[4]....
        /*0064*/ 	.word	0xffffffff


	//   ....[5]....
        /*0068*/ 	.word	0xffffffff


	//----- nvinfo : EIATTR_COOP_GROUP_INSTR_OFFSETS
	.align		4
.L_19:
        /*006c*/ 	.byte	0x04, 0x28
        /*006e*/ 	.short	(.L_21 - .L_20)


	//   ....[0]....
.L_20:
        /*0070*/ 	.word	0x00000150


	//   ....[1]....
        /*0074*/ 	.word	0x00000180


	//   ....[2]....
        /*0078*/ 	.word	0x000001a0


	//   ....[3]....
        /*007c*/ 	.word	0x000001c0


	//   ....[4]....
        /*0080*/ 	.word	0x000001e0


	//   ....[5]....
        /*0084*/ 	.word	0x00000260


	//----- nvinfo : EIATTR_EXIT_INSTR_OFFSETS
	.align		4
.L_21:
        /*0088*/ 	.byte	0x04, 0x1c
        /*008a*/ 	.short	(.L_23 - .L_22)


	//   ....[0]....
.L_22:
        /*008c*/ 	.word	0x000002a0


	//   ....[1]....
        /*0090*/ 	.word	0x000002f0


	//----- nvinfo : EIATTR_REQNTID
	.align		4
.L_23:
        /*0094*/ 	.byte	0x04, 0x10
        /*0096*/ 	.short	(.L_25 - .L_24)
.L_24:
        /*0098*/ 	.word	0x00000040
        /*009c*/ 	.word	0x00000001
        /*00a0*/ 	.word	0x00000001


	//----- nvinfo : EIATTR_CBANK_PARAM_SIZE
	.align		4
.L_25:
        /*00a4*/ 	.byte	0x03, 0x19
        /*00a6*/ 	.short	0x0018


	//----- nvinfo : EIATTR_PARAM_CBANK
	.align		4
        /*00a8*/ 	.byte	0x04, 0x0a
        /*00aa*/ 	.short	(.L_27 - .L_26)
	.align		4
.L_26:
        /*00ac*/ 	.word	index@(.nv.constant0.triton_per_fused_abs_convolution_max_pool2d_with_indices_mean_relu_sub_17)
        /*00b0*/ 	.short	0x0210
        /*00b2*/ 	.short	0x0018


	//----- nvinfo : EIATTR_SW_WAR
	.align		4
.L_27:
        /*00b4*/ 	.byte	0x04, 0x36
        /*00b6*/ 	.short	(.L_29 - .L_28)
.L_28:
        /*00b8*/ 	.word	0x00000008
.L_29:


//--------------------- .nv.callgraph             --------------------------
	.section	.nv.callgraph,"",@"SHT_CUDA_CALLGRAPH"
	.align	4
	.sectionentsize	8
	.align		4
        /*0000*/ 	.word	0x00000000
	.align		4
        /*0004*/ 	.word	0xffffffff
	.align		4
        /*0008*/ 	.word	0x00000000
	.align		4
        /*000c*/ 	.word	0xfffffffe
	.align		4
        /*0010*/ 	.word	0x00000000
	.align		4
        /*0014*/ 	.word	0xfffffffd
	.align		4
        /*0018*/ 	.word	0x00000000
	.align		4
        /*001c*/ 	.word	0xfffffffc


//--------------------- .text.triton_per_fused_abs_convolution_max_pool2d_with_indices_mean_relu_sub_17 --------------------------
	.section	.text.triton_per_fused_abs_convolution_max_pool2d_with_indices_mean_relu_sub_17,"ax",@progbits
	.sectionflags	@"SHF_BARRIERS=1"
	.align	128
        .global         triton_per_fused_abs_convolution_max_pool2d_with_indices_mean_relu_sub_17
        .type           triton_per_fused_abs_convolution_max_pool2d_with_indices_mean_relu_sub_17,@function
        .size           triton_per_fused_abs_convolution_max_pool2d_with_indices_mean_relu_sub_17,(.L_x_1 - triton_per_fused_abs_convolution_max_pool2d_with_indices_mean_relu_sub_17)
        .other          triton_per_fused_abs_convolution_max_pool2d_with_indices_mean_relu_sub_17,@"STO_CUDA_ENTRY STV_DEFAULT"
triton_per_fused_abs_convolution_max_pool2d_with_indices_mean_relu_sub_17:
.text.triton_per_fused_abs_convolution_max_pool2d_with_indices_mean_relu_sub_17:
[----:B------:R-:W0:Y:S02]  /*0000*/  LDC R1, c[0x0][0x28] ;  /* 0x00000a00ff017b82 */ /* 0x000e240000000800 */
[----:B------:R-:W1:Y:S01]  /*0010*/  S2R R12, SR_TID.X ;  /* 0x00000000000c7919 */ /* 0x000e620000002100 */
[----:B------:R-:W2:Y:S01]  /*0020*/  LDC.64 R2, c[0x0][0x210] ;  /* 0x00008400ff027b82 */ /* 0x000ea20000000a00 */
[----:B------:R-:W-:Y:S01]  /*0030*/  IMAD.MOV.U32 R4, RZ, RZ, RZ ;  /* 0x000000ffff047224 */ /* 0x000fe200078e00ff */
[----:B------:R-:W-:Y:S01]  /*0040*/  ULDC.64 UR6, c[0x0][0x208] ;  /* 0x0000820000067ab9 */ /* 0x000fe20000000a00 */
[----:B------:R-:W3:Y:S01]  /*0050*/  S2R R0, SR_CTAID.X ;  /* 0x0000000000007919 */ /* 0x000ee20000002500 */
[----:B-1----:R-:W-:Y:S02]  /*0060*/  LOP3.LUT R5, R12, 0x3f, RZ, 0xc0, !PT ;  /* 0x0000003f0c057812 */ /* 0x002fe400078ec0ff */
[----:B---3--:R-:W-:-:S03]  /*0070*/  ISETP.GE.AND P0, PT, R0, 0x10, PT ;  /* 0x000000100000780c */ /* 0x008fc60003f06270 */
[----:B------:R-:W-:-:S04]  /*0080*/  IMAD R7, R0, 0x40, R5 ;  /* 0x0000004000077824 */ /* 0x000fc800078e0205 */
[----:B--2---:R-:W-:-:S06]  /*0090*/  IMAD.WIDE R2, R7, 0x4, R2 ;  /* 0x0000000407027825 */ /* 0x004fcc00078e0202 */
[----:B------:R1:W2:Y:S01]  /*00a0*/  @!P0 LDG.E R4, desc[UR6][R2.64] ;  /* 0x0000000602048981 */ /* 0x0002a2000c1e1900 */
[----:B------:R-:W3:Y:S01]  /*00b0*/  S2UR UR5, SR_CgaCtaId ;  /* 0x00000000000579c3 */ /* 0x000ee20000008800 */
[C---:B------:R-:W-:Y:S01]  /*00c0*/  LOP3.LUT P1, RZ, R12.reuse, 0x1f, RZ, 0xc0, !PT ;  /* 0x0000001f0cff7812 */ /* 0x040fe2000782c0ff */
[----:B------:R-:W-:Y:S01]  /*00d0*/  UMOV UR4, 0x400 ;  /* 0x0000040000047882 */ /* 0x000fe20000000000 */
[----:B------:R-:W-:Y:S02]  /*00e0*/  ISETP.GE.AND P2, PT, R12, 0x2, PT ;  /* 0x000000020c00780c */ /* 0x000fe40003f46270 */
[----:B-1----:R-:W-:-:S04]  /*00f0*/  SHF.R.U32.HI R2, RZ, 0x3, R12 ;  /* 0x00000003ff027819 */ /* 0x002fc8000001160c */
[----:B------:R-:W-:Y:S01]  /*0100*/  LOP3.LUT R2, R2, 0x4, RZ, 0xc0, !PT ;  /* 0x0000000402027812 */ /* 0x000fe200078ec0ff */
[----:B---3--:R-:W-:Y:S01]  /*0110*/  UPRMT UR4, UR5, 0x654, UR4 ;  /* 0x0000065405047896 */ /* 0x008fe20008000004 */
[----:B--2---:R-:W-:-:S04]  /*0120*/  SEL R4, R4, RZ, !P0 ;  /* 0x000000ff04047207 */ /* 0x004fc80004000000 */
[----:B------:R-:W-:Y:S02]  /*0130*/  FSEL R4, R4, RZ, !P0 ;  /* 0x000000ff04047208 */ /* 0x000fe40004000000 */
[----:B------:R-:W-:-:S03]  /*0140*/  ISETP.EQ.AND P0, PT, R5, RZ, !P0 ;  /* 0x000000ff0500720c */ /* 0x000fc60004702270 */
[----:B------:R-:W1:Y:S02]  /*0150*/  SHFL.BFLY PT, R7, R4, 0x10, 0x1f ;  /* 0x0e001f0004077f89 */ /* 0x000e6400000e0000 */
[----:B-1----:R-:W-:Y:S01]  /*0160*/  FADD R7, R4, R7 ;  /* 0x0000000704077221 */ /* 0x002fe20000000000 */
[----:B------:R-:W-:-:S04]  /*0170*/  LOP3.LUT R4, R12, 0x1, RZ, 0xc0, !PT ;  /* 0x000000010c047812 */ /* 0x000fc800078ec0ff */
[----:B------:R-:W1:Y:S02]  /*0180*/  SHFL.BFLY PT, R6, R7, 0x8, 0x1f ;  /* 0x0d001f0007067f89 */ /* 0x000e6400000e0000 */
[----:B-1----:R-:W-:-:S05]  /*0190*/  FADD R6, R7, R6 ;  /* 0x0000000607067221 */ /* 0x002fca0000000000 */
[----:B------:R-:W1:Y:S02]  /*01a0*/  SHFL.BFLY PT, R9, R6, 0x4, 0x1f ;  /* 0x0c801f0006097f89 */ /* 0x000e6400000e0000 */
[----:B-1----:R-:W-:-:S05]  /*01b0*/  FADD R9, R6, R9 ;  /* 0x0000000906097221 */ /* 0x002fca0000000000 */
[----:B------:R-:W1:Y:S02]  /*01c0*/  SHFL.BFLY PT, R8, R9, 0x2, 0x1f ;  /* 0x0c401f0009087f89 */ /* 0x000e6400000e0000 */
[----:B-1----:R-:W-:-:S05]  /*01d0*/  FADD R8, R9, R8 ;  /* 0x0000000809087221 */ /* 0x002fca0000000000 */
[----:B------:R-:W1:Y:S02]  /*01e0*/  SHFL.BFLY PT, R3, R8, 0x1, 0x1f ;  /* 0x0c201f0008037f89 */ /* 0x000e6400000e0000 */
[----:B-1----:R-:W-:Y:S01]  /*01f0*/  FADD R11, R8, R3 ;  /* 0x00000003080b7221 */ /* 0x002fe20000000000 */
[----:B------:R-:W-:-:S04]  /*0200*/  LEA R3, R12, UR4, 0x2 ;  /* 0x000000040c037c11 */ /* 0x000fc8000f8e10ff */
[----:B------:R-:W-:Y:S01]  /*0210*/  @!P1 STS [R2+UR4], R11 ;  /* 0x0000000b02009988 */ /* 0x000fe20008000804 */
[----:B------:R-:W-:Y:S01]  /*0220*/  BAR.SYNC.DEFER_BLOCKING 0x0 ;  /* 0x0000000000007b1d */ /* 0x000fe20000010000 */
[----:B------:R-:W-:-:S04]  /*0230*/  ISETP.NE.U32.AND P1, PT, R4, 0x1, PT ;  /* 0x000000010400780c */ /* 0x000fc80003f25070 */
[----:B------:R-:W-:Y:S01]  /*0240*/  ISETP.LT.AND P1, PT, R12, 0x2, P1 ;  /* 0x000000020c00780c */ /* 0x000fe20000f21270 */
[----:B------:R-:W1:Y:S04]  /*0250*/  @!P2 LDS R10, [R3] ;  /* 0x00000000030aa984 */ /* 0x000e680000000800 */
[----:B-1----:R-:W1:Y:S02]  /*0260*/  SHFL.BFLY PT, R7, R10, 0x1, 0x1f ;  /* 0x0c201f000a077f89 */ /* 0x002e6400000e0000 */
[----:B-1----:R-:W-:-:S06]  /*0270*/  FADD R4, R10, R7 ;  /* 0x000000070a047221 */ /* 0x002fcc0000000000 */
[----:B------:R1:W-:Y:S01]  /*0280*/  @P1 STS [R3], R4 ;  /* 0x0000000403001388 */ /* 0x0003e20000000800 */
[----:B------:R-:W-:Y:S06]  /*0290*/  BAR.SYNC.DEFER_BLOCKING 0x0 ;  /* 0x0000000000007b1d */ /* 0x000fec0000010000 */
[----:B-1----:R-:W-:Y:S05]  /*02a0*/  @!P0 EXIT ;  /* 0x000000000000894d */ /* 0x002fea0003800000 */
[----:B------:R-:W0:Y:S01]  /*02b0*/  LDS R5, [UR4] ;  /* 0x00000004ff057984 */ /* 0x000e220008000800 */
[----:B------:R-:W1:Y:S02]  /*02c0*/  LDC.64 R2, c[0x0][0x218] ;  /* 0x00008600ff027b82 */ /* 0x000e640000000a00 */
[----:B-1----:R-:W-:-:S05]  /*02d0*/  IMAD.WIDE R2, R0, 0x4, R2 ;  /* 0x0000000400027825 */ /* 0x002fca00078e0202 */
[----:B0-----:R-:W-:Y:S01]  /*02e0*/  STG.E desc[UR6][R2.64], R5 ;  /* 0x0000000502007986 */ /* 0x001fe2000c101906 */
[----:B------:R-:W-:Y:S05]  /*02f0*/  EXIT ;  /* 0x000000000000794d */ /* 0x000fea0003800000 */
.L_x_0:
[----:B------:R-:W-:-:S00]  /*0300*/  BRA `(.L_x_0) ;  /* 0xfffffffc00fc7947 */ /* 0x000fc0000383ffff */
[----:B------:R-:W-:-:S00]  /*0310*/  NOP ;  /* 0x0000000000007918 */ /* 0x000fc00000000000 */
        /* <DEDUP_REMOVED lines=14> */
.L_x_1:


//--------------------- .nv.shared.triton_per_fused_abs_convolution_max_pool2d_with_indices_mean_relu_sub_17 --------------------------
	.section	.nv.shared.triton_per_fused_abs_convolution_max_pool2d_with_indices_mean_relu_sub_17,"aw",@nobits
	.sectionflags	@""
	.align	16
	.zero		1024


//--------------------- .nv.constant0.triton_per_fused_abs_convolution_max_pool2d_with_indices_mean_relu_sub_17 --------------------------
	.section	.nv.constant0.triton_per_fused_abs_convolution_max_pool2d_with_indices_mean_relu_sub_17,"a",@progbits
	.sectionflags	@""
	.align	4
.nv.constant0.triton_per_fused_abs_convolution_max_pool2d_with_indices_mean_relu_sub_17:
	.zero		552
